	.headerflags	@"EF_CUDA_TEXMODE_UNIFIED EF_CUDA_64BIT_ADDRESS EF_CUDA_ACCELERATORS EF_CUDA_SM90 EF_CUDA_VIRTUAL_SM(EF_CUDA_SM90)"
	.elftype	@"ET_EXEC"


//--------------------- .nv.info                  --------------------------
	.section	.nv.info,"",@"SHT_CUDA_INFO"
	.align	4


	//----- nvinfo : EIATTR_REGCOUNT
	.align		4
        /*0000*/ 	.byte	0x04, 0x2f
        /*0002*/ 	.short	(.L_1 - .L_0)
	.align		4
.L_0:
        /*0004*/ 	.word	index@(triton_poi_fused_mean_mul_sigmoid_44)
        /*0008*/ 	.word	0x0000001c


	//----- nvinfo : EIATTR_MIN_STACK_SIZE
	.align		4
.L_1:
        /*000c*/ 	.byte	0x04, 0x12
        /*000e*/ 	.short	(.L_3 - .L_2)
	.align		4
.L_2:
        /*0010*/ 	.word	index@(triton_poi_fused_mean_mul_sigmoid_44)
        /*0014*/ 	.word	0x00000000


	//----- nvinfo : EIATTR_FRAME_SIZE
	.align		4
.L_3:
        /*0018*/ 	.byte	0x04, 0x11
        /*001a*/ 	.short	(.L_5 - .L_4)
	.align		4
.L_4:
        /*001c*/ 	.word	index@(triton_poi_fused_mean_mul_sigmoid_44)
        /*0020*/ 	.word	0x00000000


	//----- nvinfo : EIATTR_MIN_STACK_SIZE
	.align		4
.L_5:
        /*0024*/ 	.byte	0x04, 0x12
        /*0026*/ 	.short	(.L_7 - .L_6)
	.align		4
.L_6:
        /*0028*/ 	.word	index@(triton_poi_fused_mean_mul_sigmoid_44)
        /*002c*/ 	.word	0x00000000
.L_7:


//--------------------- .nv.info.triton_poi_fused_mean_mul_sigmoid_44 --------------------------
	.section	.nv.info.triton_poi_fused_mean_mul_sigmoid_44,"",@"SHT_CUDA_INFO"
	.sectionflags	@""
	.align	4


	//----- nvinfo : EIATTR_CUDA_API_VERSION
	.align		4
        /*0000*/ 	.byte	0x04, 0x37
        /*0002*/ 	.short	(.L_9 - .L_8)
.L_8:
        /*0004*/ 	.word	0x0000007c


	//----- nvinfo : EIATTR_KPARAM_INFO
	.align		4
.L_9:
        /*0008*/ 	.byte	0x04, 0x17
        /*000a*/ 	.short	(.L_11 - .L_10)
.L_10:
        /*000c*/ 	.word	0x00000000
        /*0010*/ 	.short	0x0002
        /*0012*/ 	.short	0x0010
        /*0014*/ 	.byte	0x00, 0xf0, 0x11, 0x00


	//----- nvinfo : EIATTR_KPARAM_INFO
	.align		4
.L_11:
        /*0018*/ 	.byte	0x04, 0x17
        /*001a*/ 	.short	(.L_13 - .L_12)
.L_12:
        /*001c*/ 	.word	0x00000000
        /*0020*/ 	.short	0x0001
        /*0022*/ 	.short	0x0008
        /*0024*/ 	.byte	0x00, 0xf4, 0x21, 0x00


	//----- nvinfo : EIATTR_KPARAM_INFO
	.align		4
.L_13:
        /*0028*/ 	.byte	0x04, 0x17
        /*002a*/ 	.short	(.L_15 - .L_14)
.L_14:
        /*002c*/ 	.word	0x00000000
        /*0030*/ 	.short	0x0000
        /*0032*/ 	.short	0x0000
        /*0034*/ 	.byte	0x00, 0xf4, 0x21, 0x00


	//----- nvinfo : EIATTR_SPARSE_MMA_MASK
	.align		4
.L_15:
        /*0038*/ 	.byte	0x03, 0x50
        /*003a*/ 	.short	0x0000


	//----- nvinfo : EIATTR_MAXREG_COUNT
	.align		4
        /*003c*/ 	.byte	0x03, 0x1b
        /*003e*/ 	.short	0x00ff


	//----- nvinfo : EIATTR_EXIT_INSTR_OFFSETS
	.align		4
        /*0040*/ 	.byte	0x04, 0x1c
        /*0042*/ 	.short	(.L_17 - .L_16)


	//   ....[0]....
.L_16:
        /*0044*/ 	.word	0x00000880


	//   ....[1]....
        /*0048*/ 	.word	0x000008c0


	//----- nvinfo : EIATTR_REQNTID
	.align		4
.L_17:
        /*004c*/ 	.byte	0x04, 0x10
        /*004e*/ 	.short	(.L_19 - .L_18)
.L_18:
        /*0050*/ 	.word	0x00000080
        /*0054*/ 	.word	0x00000001
        /*0058*/ 	.word	0x00000001


	//----- nvinfo : EIATTR_CBANK_PARAM_SIZE
	.align		4
.L_19:
        /*005c*/ 	.byte	0x03, 0x19
        /*005e*/ 	.short	0x0014


	//----- nvinfo : EIATTR_PARAM_CBANK
	.align		4
        /*0060*/ 	.byte	0x04, 0x0a
        /*0062*/ 	.short	(.L_21 - .L_20)
	.align		4
.L_20:
        /*0064*/ 	.word	index@(.nv.constant0.triton_poi_fused_mean_mul_sigmoid_44)
        /*0068*/ 	.short	0x0210
        /*006a*/ 	.short	0x0014


	//----- nvinfo : EIATTR_SW_WAR
	.align		4
.L_21:
        /*006c*/ 	.byte	0x04, 0x36
        /*006e*/ 	.short	(.L_23 - .L_22)
.L_22:
        /*0070*/ 	.word	0x00000008
.L_23:


//--------------------- .nv.callgraph             --------------------------
	.section	.nv.callgraph,"",@"SHT_CUDA_CALLGRAPH"
	.align	4
	.sectionentsize	8
	.align		4
        /*0000*/ 	.word	0x00000000
	.align		4
        /*0004*/ 	.word	0xffffffff
	.align		4
        /*0008*/ 	.word	0x00000000
	.align		4
        /*000c*/ 	.word	0xfffffffe
	.align		4
        /*0010*/ 	.word	0x00000000
	.align		4
        /*0014*/ 	.word	0xfffffffd
	.align		4
        /*0018*/ 	.word	0x00000000
	.align		4
        /*001c*/ 	.word	0xfffffffc


//--------------------- .text.triton_poi_fused_mean_mul_sigmoid_44 --------------------------
	.section	.text.triton_poi_fused_mean_mul_sigmoid_44,"ax",@progbits
	.align	128
        .global         triton_poi_fused_mean_mul_sigmoid_44
        .type           triton_poi_fused_mean_mul_sigmoid_44,@function
        .size           triton_poi_fused_mean_mul_sigmoid_44,(.L_x_1 - triton_poi_fused_mean_mul_sigmoid_44)
        .other          triton_poi_fused_mean_mul_sigmoid_44,@"STO_CUDA_ENTRY STV_DEFAULT"
triton_poi_fused_mean_mul_sigmoid_44:
.text.triton_poi_fused_mean_mul_sigmoid_44:
[----:B------:R-:W0:Y:S02]  /*0000*/  LDC R1, c[0x0][0x28] ;  /* 0x00000a00ff017b82 */ /* 0x000e240000000800 */
[----:B------:R-:W1:Y:S01]  /*0010*/  S2R R0, SR_TID.X ;  /* 0x0000000000007919 */ /* 0x000e620000002100 */
[----:B------:R-:W2:Y:S01]  /*0020*/  LDC.64 R8, c[0x0][0x210] ;  /* 0x00008400ff087b82 */ /* 0x000ea20000000a00 */
[----:B------:R-:W-:Y:S01]  /*0030*/  CS2R R6, SRZ ;  /* 0x0000000000067805 */ /* 0x000fe2000001ff00 */
[----:B------:R-:W-:Y:S01]  /*0040*/  ULDC.64 UR4, c[0x0][0x208] ;  /* 0x0000820000047ab9 */ /* 0x000fe20000000a00 */
[----:B------:R-:W3:Y:S01]  /*0050*/  S2R R13, SR_CTAID.X ;  /* 0x00000000000d7919 */ /* 0x000ee20000002500 */
[----:B------:R-:W-:Y:S02]  /*0060*/  CS2R R4, SRZ ;  /* 0x0000000000047805 */ /* 0x000fe4000001ff00 */
[----:B-1----:R-:W-:-:S04]  /*0070*/  SHF.L.U32 R0, R0, 0x1, RZ ;  /* 0x0000000100007819 */ /* 0x002fc800000006ff */
[----:B------:R-:W-:-:S04]  /*0080*/  LOP3.LUT R0, R0, 0xfe, RZ, 0xc0, !PT ;  /* 0x000000fe00007812 */ /* 0x000fc800078ec0ff */
[----:B---3--:R-:W-:-:S04]  /*0090*/  LEA R13, R13, R0, 0x8 ;  /* 0x000000000d0d7211 */ /* 0x008fc800078e40ff */
[C---:B------:R-:W-:Y:S01]  /*00a0*/  ISETP.GE.AND P0, PT, R13.reuse, 0x1800, PT ;  /* 0x000018000d00780c */ /* 0x040fe20003f06270 */
[----:B------:R-:W-:-:S05]  /*00b0*/  IMAD.HI R0, R13, 0x2aaaaaab, RZ ;  /* 0x2aaaaaab0d007827 */ /* 0x000fca00078e02ff */
[----:B------:R-:W-:-:S04]  /*00c0*/  SHF.R.U32.HI R3, RZ, 0x1f, R0 ;  /* 0x0000001fff037819 */ /* 0x000fc80000011600 */
[----:B------:R-:W-:-:S05]  /*00d0*/  LEA.HI.SX32 R0, R0, R3, 0x18 ;  /* 0x0000000300007211 */ /* 0x000fca00078fc2ff */
[----:B------:R-:W-:-:S04]  /*00e0*/  IMAD R3, R0, -0x600, R13 ;  /* 0xfffffa0000037824 */ /* 0x000fc800078e020d */
[----:B------:R-:W-:-:S04]  /*00f0*/  IMAD R19, R0, 0x1800, R3 ;  /* 0x0000180000137824 */ /* 0x000fc800078e0203 */
[----:B--2---:R-:W-:Y:S01]  /*0100*/  IMAD.WIDE R10, R19, 0x4, R8 ;  /* 0x00000004130a7825 */ /* 0x004fe200078e0208 */
[----:B------:R-:W-:-:S04]  /*0110*/  IADD3 R15, R19, 0x600, RZ ;  /* 0x00000600130f7810 */ /* 0x000fc80007ffe0ff */
[----:B------:R-:W2:Y:S01]  /*0120*/  @!P0 LDG.E.64 R6, desc[UR4][R10.64] ;  /* 0x000000040a068981 */ /* 0x000ea2000c1e1b00 */
[----:B------:R-:W-:-:S05]  /*0130*/  IMAD.WIDE R14, R15, 0x4, R8 ;  /* 0x000000040f0e7825 */ /* 0x000fca00078e0208 */
[----:B------:R-:W3:Y:S01]  /*0140*/  @!P0 LDG.E.64 R4, desc[UR4][R14.64] ;  /* 0x000000040e048981 */ /* 0x000ee2000c1e1b00 */
[----:B------:R-:W-:Y:S02]  /*0150*/  IADD3 R17, R19, 0xc00, RZ ;  /* 0x00000c0013117810 */ /* 0x000fe40007ffe0ff */
[----:B------:R-:W-:Y:S02]  /*0160*/  CS2R R2, SRZ ;  /* 0x0000000000027805 */ /* 0x000fe4000001ff00 */
[----:B------:R-:W-:Y:S01]  /*0170*/  IADD3 R19, R19, 0x1200, RZ ;  /* 0x0000120013137810 */ /* 0x000fe20007ffe0ff */
[----:B------:R-:W-:-:S04]  /*0180*/  IMAD.WIDE R16, R17, 0x4, R8 ;  /* 0x0000000411107825 */ /* 0x000fc800078e0208 */
[----:B------:R-:W-:Y:S01]  /*0190*/  IMAD.WIDE R18, R19, 0x4, R8 ;  /* 0x0000000413127825 */ /* 0x000fe200078e0208 */
[----:B------:R-:W-:Y:S01]  /*01a0*/  CS2R R8, SRZ ;  /* 0x0000000000087805 */ /* 0x000fe2000001ff00 */
[----:B------:R-:W4:Y:S05]  /*01b0*/  @!P0 LDG.E.64 R2, desc[UR4][R16.64] ;  /* 0x0000000410028981 */ /* 0x000f2a000c1e1b00 */
[----:B------:R-:W5:Y:S01]  /*01c0*/  @!P0 LDG.E.64 R8, desc[UR4][R18.64] ;  /* 0x0000000412088981 */ /* 0x000f62000c1e1b00 */
[----:B--2---:R-:W-:-:S04]  /*01d0*/  FADD R0, RZ, -R6 ;  /* 0x80000006ff007221 */ /* 0x004fc80000000000 */
[----:B------:R-:W-:Y:S01]  /*01e0*/  FMUL R10, R0, 1.4426950216293334961 ;  /* 0x3fb8aa3b000a7820 */ /* 0x000fe20000400000 */
[----:B---3--:R-:W-:Y:S01]  /*01f0*/  FADD R0, RZ, -R4 ;  /* 0x80000004ff007221 */ /* 0x008fe20000000000 */
[----:B------:R-:W-:-:S03]  /*0200*/  FADD R11, RZ, -R5 ;  /* 0x80000005ff0b7221 */ /* 0x000fc60000000000 */
[----:B------:R-:W-:Y:S01]  /*0210*/  FSETP.GEU.AND P2, PT, R10, -126, PT ;  /* 0xc2fc00000a00780b */ /* 0x000fe20003f4e000 */
[----:B------:R-:W-:Y:S01]  /*0220*/  FMUL R12, R0, 1.4426950216293334961 ;  /* 0x3fb8aa3b000c7820 */ /* 0x000fe20000400000 */
[----:B------:R-:W-:Y:S01]  /*0230*/  FADD R0, RZ, -R7 ;  /* 0x80000007ff007221 */ /* 0x000fe20000000000 */
[----:B------:R-:W-:-:S03]  /*0240*/  FMUL R11, R11, 1.4426950216293334961 ;  /* 0x3fb8aa3b0b0b7820 */ /* 0x000fc60000400000 */
[----:B------:R-:W-:Y:S01]  /*0250*/  FSETP.GEU.AND P5, PT, R12, -126, PT ;  /* 0xc2fc00000c00780b */ /* 0x000fe20003fae000 */
[----:B------:R-:W-:Y:S01]  /*0260*/  FMUL R0, R0, 1.4426950216293334961 ;  /* 0x3fb8aa3b00007820 */ /* 0x000fe20000400000 */
[----:B------:R-:W-:Y:S01]  /*0270*/  FSETP.GEU.AND P4, PT, R11, -126, PT ;  /* 0xc2fc00000b00780b */ /* 0x000fe20003f8e000 */
[----:B----4-:R-:W-:-:S03]  /*0280*/  FADD R14, RZ, -R2 ;  /* 0x80000002ff0e7221 */ /* 0x010fc60000000000 */
[----:B------:R-:W-:Y:S01]  /*0290*/  FSETP.GEU.AND P1, PT, R0, -126, PT ;  /* 0xc2fc00000000780b */ /* 0x000fe20003f2e000 */
[----:B------:R-:W-:Y:S01]  /*02a0*/  @!P2 FMUL R10, R10, 0.5 ;  /* 0x3f0000000a0aa820 */ /* 0x000fe20000400000 */
[----:B------:R-:W-:Y:S01]  /*02b0*/  FMUL R15, R14, 1.4426950216293334961 ;  /* 0x3fb8aa3b0e0f7820 */ /* 0x000fe20000400000 */
[----:B-----5:R-:W-:Y:S01]  /*02c0*/  FADD R16, RZ, -R8 ;  /* 0x80000008ff107221 */ /* 0x020fe20000000000 */
[----:B------:R-:W-:-:S03]  /*02d0*/  FADD R14, RZ, -R3 ;  /* 0x80000003ff0e7221 */ /* 0x000fc60000000000 */
[----:B------:R-:W-:Y:S01]  /*02e0*/  @!P5 FMUL R12, R12, 0.5 ;  /* 0x3f0000000c0cd820 */ /* 0x000fe20000400000 */
[----:B------:R-:W1:Y:S01]  /*02f0*/  MUFU.EX2 R10, R10 ;  /* 0x0000000a000a7308 */ /* 0x000e620000000800 */
[----:B------:R-:W-:Y:S01]  /*0300*/  FSETP.GEU.AND P3, PT, R15, -126, PT ;  /* 0xc2fc00000f00780b */ /* 0x000fe20003f6e000 */
[----:B------:R-:W-:Y:S01]  /*0310*/  FMUL R17, R16, 1.4426950216293334961 ;  /* 0x3fb8aa3b10117820 */ /* 0x000fe20000400000 */
[----:B------:R-:W-:Y:S01]  /*0320*/  FMUL R14, R14, 1.4426950216293334961 ;  /* 0x3fb8aa3b0e0e7820 */ /* 0x000fe20000400000 */
[----:B------:R-:W-:Y:S01]  /*0330*/  FADD R16, RZ, -R9 ;  /* 0x80000009ff107221 */ /* 0x000fe20000000000 */
[----:B------:R-:W-:Y:S01]  /*0340*/  @!P1 FMUL R0, R0, 0.5 ;  /* 0x3f00000000009820 */ /* 0x000fe20000400000 */
[----:B------:R-:W-:Y:S02]  /*0350*/  @!P4 FMUL R11, R11, 0.5 ;  /* 0x3f0000000b0bc820 */ /* 0x000fe40000400000 */
[----:B------:R-:W2:Y:S01]  /*0360*/  MUFU.EX2 R12, R12 ;  /* 0x0000000c000c7308 */ /* 0x000ea20000000800 */
[----:B------:R-:W-:Y:S01]  /*0370*/  FMUL R18, R16, 1.4426950216293334961 ;  /* 0x3fb8aa3b10127820 */ /* 0x000fe20000400000 */
[----:B------:R-:W-:-:S04]  /*0380*/  FSETP.GEU.AND P6, PT, R14, -126, PT ;  /* 0xc2fc00000e00780b */ /* 0x000fc80003fce000 */
[----:B------:R-:W-:Y:S01]  /*0390*/  @!P3 FMUL R15, R15, 0.5 ;  /* 0x3f0000000f0fb820 */ /* 0x000fe20000400000 */
[----:B-1----:R-:W-:Y:S01]  /*03a0*/  @!P2 FMUL R10, R10, R10 ;  /* 0x0000000a0a0aa220 */ /* 0x002fe20000400000 */
[----:B------:R-:W-:Y:S01]  /*03b0*/  FSETP.GEU.AND P2, PT, R18, -126, PT ;  /* 0xc2fc00001200780b */ /* 0x000fe20003f4e000 */
[----:B------:R-:W1:Y:S02]  /*03c0*/  MUFU.EX2 R0, R0 ;  /* 0x0000000000007308 */ /* 0x000e640000000800 */
[----:B------:R-:W-:Y:S01]  /*03d0*/  FADD R10, R10, 1 ;  /* 0x3f8000000a0a7421 */ /* 0x000fe20000000000 */
[----:B--2---:R-:W-:Y:S01]  /*03e0*/  @!P5 FMUL R12, R12, R12 ;  /* 0x0000000c0c0cd220 */ /* 0x004fe20000400000 */
[----:B------:R-:W-:-:S04]  /*03f0*/  FSETP.GEU.AND P5, PT, R17, -126, PT ;  /* 0xc2fc00001100780b */ /* 0x000fc80003fae000 */
[----:B------:R-:W2:Y:S01]  /*0400*/  MUFU.EX2 R11, R11 ;  /* 0x0000000b000b7308 */ /* 0x000ea20000000800 */
[----:B------:R-:W-:Y:S01]  /*0410*/  @!P6 FMUL R14, R14, 0.5 ;  /* 0x3f0000000e0ee820 */ /* 0x000fe20000400000 */
[----:B------:R-:W-:Y:S02]  /*0420*/  FADD R12, R12, 1 ;  /* 0x3f8000000c0c7421 */ /* 0x000fe40000000000 */
[----:B------:R-:W-:Y:S01]  /*0430*/  @!P2 FMUL R18, R18, 0.5 ;  /* 0x3f0000001212a820 */ /* 0x000fe20000400000 */
[----:B-1----:R-:W-:-:S03]  /*0440*/  @!P1 FMUL R0, R0, R0 ;  /* 0x0000000000009220 */ /* 0x002fc60000400000 */
[----:B------:R-:W1:Y:S01]  /*0450*/  MUFU.EX2 R15, R15 ;  /* 0x0000000f000f7308 */ /* 0x000e620000000800 */
[----:B------:R-:W-:Y:S01]  /*0460*/  FSETP.GT.AND P1, PT, R10, 8.50705917302346158658e+37, PT ;  /* 0x7e8000000a00780b */ /* 0x000fe20003f24000 */
[----:B------:R-:W-:Y:S01]  /*0470*/  FADD R16, R0, 1 ;  /* 0x3f80000000107421 */ /* 0x000fe20000000000 */
[----:B------:R-:W-:Y:S01]  /*0480*/  @!P5 FMUL R17, R17, 0.5 ;  /* 0x3f0000001111d820 */ /* 0x000fe20000400000 */
[----:B------:R-:W-:Y:S01]  /*0490*/  HFMA2.MMA R0, -RZ, RZ, 1.625, 0 ;  /* 0x3e800000ff007435 */ /* 0x000fe200000001ff */
[----:B--2---:R-:W-:-:S03]  /*04a0*/  @!P4 FMUL R11, R11, R11 ;  /* 0x0000000b0b0bc220 */ /* 0x004fc60000400000 */
[----:B------:R-:W2:Y:S01]  /*04b0*/  MUFU.EX2 R14, R14 ;  /* 0x0000000e000e7308 */ /* 0x000ea20000000800 */
[----:B------:R-:W-:Y:S01]  /*04c0*/  FSETP.GT.AND P4, PT, R16, 8.50705917302346158658e+37, PT ;  /* 0x7e8000001000780b */ /* 0x000fe20003f84000 */
[----:B------:R-:W-:-:S04]  /*04d0*/  FADD R11, R11, 1 ;  /* 0x3f8000000b0b7421 */ /* 0x000fc80000000000 */
[----:B------:R-:W-:Y:S01]  /*04e0*/  @P1 FMUL R10, R10, 0.25 ;  /* 0x3e8000000a0a1820 */ /* 0x000fe20000400000 */
[----:B-1----:R-:W-:Y:S01]  /*04f0*/  @!P3 FMUL R15, R15, R15 ;  /* 0x0000000f0f0fb220 */ /* 0x002fe20000400000 */
[----:B------:R-:W1:Y:S01]  /*0500*/  MUFU.EX2 R17, R17 ;  /* 0x0000001100117308 */ /* 0x000e620000000800 */
[----:B------:R-:W-:Y:S02]  /*0510*/  FSETP.GT.AND P3, PT, R12, 8.50705917302346158658e+37, PT ;  /* 0x7e8000000c00780b */ /* 0x000fe40003f64000 */
[----:B------:R-:W-:Y:S02]  /*0520*/  FADD R22, R15, 1 ;  /* 0x3f8000000f167421 */ /* 0x000fe40000000000 */
[----:B------:R-:W-:Y:S01]  /*0530*/  FSEL R21, R0, 1, P3 ;  /* 0x3f80000000157808 */ /* 0x000fe20001800000 */
[----:B------:R-:W-:Y:S01]  /*0540*/  @P4 FMUL R16, R16, 0.25 ;  /* 0x3e80000010104820 */ /* 0x000fe20000400000 */
[----:B--2---:R-:W-:Y:S01]  /*0550*/  @!P6 FMUL R14, R14, R14 ;  /* 0x0000000e0e0ee220 */ /* 0x004fe20000400000 */
[----:B------:R-:W2:Y:S01]  /*0560*/  MUFU.EX2 R23, R18 ;  /* 0x0000001200177308 */ /* 0x000ea20000000800 */
[----:B------:R-:W-:-:S02]  /*0570*/  FSETP.GT.AND P6, PT, R11, 8.50705917302346158658e+37, PT ;  /* 0x7e8000000b00780b */ /* 0x000fc40003fc4000 */
[----:B------:R-:W-:Y:S02]  /*0580*/  FADD R24, R14, 1 ;  /* 0x3f8000000e187421 */ /* 0x000fe40000000000 */
[----:B------:R-:W-:Y:S01]  /*0590*/  FSEL R25, R0, 1, P6 ;  /* 0x3f80000000197808 */ /* 0x000fe20003000000 */
[----:B------:R-:W-:Y:S01]  /*05a0*/  @P3 FMUL R12, R12, 0.25 ;  /* 0x3e8000000c0c3820 */ /* 0x000fe20000400000 */
[----:B-1----:R-:W-:Y:S01]  /*05b0*/  @!P5 FMUL R17, R17, R17 ;  /* 0x000000111111d220 */ /* 0x002fe20000400000 */
[----:B------:R1:W3:Y:S01]  /*05c0*/  MUFU.RCP R19, R10 ;  /* 0x0000000a00137308 */ /* 0x0002e20000001000 */
[----:B------:R-:W-:Y:S02]  /*05d0*/  FSETP.GT.AND P5, PT, R22, 8.50705917302346158658e+37, PT ;  /* 0x7e8000001600780b */ /* 0x000fe40003fa4000 */
[----:B------:R-:W-:Y:S01]  /*05e0*/  FADD R15, R17, 1 ;  /* 0x3f800000110f7421 */ /* 0x000fe20000000000 */
[----:B------:R-:W-:Y:S02]  /*05f0*/  FSETP.GT.AND P3, PT, R24, 8.50705917302346158658e+37, PT ;  /* 0x7e8000001800780b */ /* 0x000fe40003f64000 */
[----:B------:R-:W-:Y:S01]  /*0600*/  @P6 FMUL R11, R11, 0.25 ;  /* 0x3e8000000b0b6820 */ /* 0x000fe20000400000 */
[----:B--2---:R-:W-:Y:S01]  /*0610*/  @!P2 FMUL R23, R23, R23 ;  /* 0x000000171717a220 */ /* 0x004fe20000400000 */
[----:B------:R-:W-:Y:S01]  /*0620*/  FSETP.GT.AND P2, PT, R15, 8.50705917302346158658e+37, PT ;  /* 0x7e8000000f00780b */ /* 0x000fe20003f44000 */
[----:B------:R-:W2:Y:S01]  /*0630*/  MUFU.RCP R18, R12 ;  /* 0x0000000c00127308 */ /* 0x000ea20000001000 */
[C---:B-1----:R-:W-:Y:S01]  /*0640*/  FSEL R10, R0.reuse, 1, P1 ;  /* 0x3f800000000a7808 */ /* 0x042fe20000800000 */
[----:B------:R-:W-:Y:S01]  /*0650*/  FADD R17, R23, 1 ;  /* 0x3f80000017117421 */ /* 0x000fe20000000000 */
[----:B------:R-:W-:-:S02]  /*0660*/  FSEL R23, R0, 1, P4 ;  /* 0x3f80000000177808 */ /* 0x000fc40002000000 */
[----:B------:R-:W-:Y:S01]  /*0670*/  @P5 FMUL R22, R22, 0.25 ;  /* 0x3e80000016165820 */ /* 0x000fe20000400000 */
[----:B---3--:R-:W-:Y:S01]  /*0680*/  FMUL R19, R19, R10 ;  /* 0x0000000a13137220 */ /* 0x008fe20000400000 */
[----:B------:R-:W-:Y:S01]  /*0690*/  FSETP.GT.AND P1, PT, R17, 8.50705917302346158658e+37, PT ;  /* 0x7e8000001100780b */ /* 0x000fe20003f24000 */
[----:B------:R1:W3:Y:S01]  /*06a0*/  MUFU.RCP R20, R11 ;  /* 0x0000000b00147308 */ /* 0x0002e20000001000 */
[----:B------:R-:W-:-:S03]  /*06b0*/  @P3 FMUL R24, R24, 0.25 ;  /* 0x3e80000018183820 */ /* 0x000fc60000400000 */
[----:B------:R-:W-:Y:S01]  /*06c0*/  @P2 FMUL R15, R15, 0.25 ;  /* 0x3e8000000f0f2820 */ /* 0x000fe20000400000 */
[----:B--2---:R-:W-:-:S03]  /*06d0*/  FMUL R21, R18, R21 ;  /* 0x0000001512157220 */ /* 0x004fc60000400000 */
[----:B------:R-:W2:Y:S01]  /*06e0*/  MUFU.RCP R16, R16 ;  /* 0x0000001000107308 */ /* 0x000ea20000001000 */
[----:B-1----:R-:W1:Y:S01]  /*06f0*/  LDC.64 R10, c[0x0][0x218] ;  /* 0x00008600ff0a7b82 */ /* 0x002e620000000a00 */
[----:B------:R-:W-:Y:S02]  /*0700*/  FMUL R4, R21, R4 ;  /* 0x0000000415047220 */ /* 0x000fe40000400000 */
[----:B------:R-:W-:Y:S01]  /*0710*/  @P1 FMUL R17, R17, 0.25 ;  /* 0x3e80000011111820 */ /* 0x000fe20000400000 */
[----:B------:R-:W-:Y:S01]  /*0720*/  FSEL R21, R0, 1, P5 ;  /* 0x3f80000000157808 */ /* 0x000fe20002800000 */
[----:B---3--:R-:W-:Y:S02]  /*0730*/  FMUL R20, R20, R25 ;  /* 0x0000001914147220 */ /* 0x008fe40000400000 */
[----:B------:R-:W3:Y:S01]  /*0740*/  MUFU.RCP R14, R22 ;  /* 0x00000016000e7308 */ /* 0x000ee20000001000 */
[----:B------:R-:W-:Y:S01]  /*0750*/  FFMA R19, R19, R6, R4 ;  /* 0x0000000613137223 */ /* 0x000fe20000000004 */
[----:B------:R-:W-:Y:S01]  /*0760*/  FSEL R4, R0, 1, P2 ;  /* 0x3f80000000047808 */ /* 0x000fe20001000000 */
[----:B------:R-:W-:Y:S01]  /*0770*/  FMUL R5, R20, R5 ;  /* 0x0000000514057220 */ /* 0x000fe20000400000 */
[----:B--2---:R-:W-:-:S04]  /*0780*/  FMUL R16, R16, R23 ;  /* 0x0000001710107220 */ /* 0x004fc80000400000 */
[----:B------:R-:W2:Y:S01]  /*0790*/  MUFU.RCP R12, R24 ;  /* 0x00000018000c7308 */ /* 0x000ea20000001000 */
[C---:B------:R-:W-:Y:S02]  /*07a0*/  FSEL R23, R0.reuse, 1, P3 ;  /* 0x3f80000000177808 */ /* 0x040fe40001800000 */
[----:B------:R-:W-:Y:S01]  /*07b0*/  FSEL R0, R0, 1, P1 ;  /* 0x3f80000000007808 */ /* 0x000fe20000800000 */
[----:B------:R-:W-:Y:S01]  /*07c0*/  FFMA R16, R16, R7, R5 ;  /* 0x0000000710107223 */ /* 0x000fe20000000005 */
[----:B---3--:R-:W-:-:S03]  /*07d0*/  FMUL R14, R14, R21 ;  /* 0x000000150e0e7220 */ /* 0x008fc60000400000 */
[----:B------:R-:W3:Y:S01]  /*07e0*/  MUFU.RCP R15, R15 ;  /* 0x0000000f000f7308 */ /* 0x000ee20000001000 */
[----:B-1----:R-:W-:-:S04]  /*07f0*/  IMAD.WIDE R10, R13, 0x4, R10 ;  /* 0x000000040d0a7825 */ /* 0x002fc800078e020a */
[----:B------:R-:W-:Y:S01]  /*0800*/  FFMA R19, R14, R2, R19 ;  /* 0x000000020e137223 */ /* 0x000fe20000000013 */
[----:B--2---:R-:W-:Y:S02]  /*0810*/  FMUL R23, R12, R23 ;  /* 0x000000170c177220 */ /* 0x004fe40000400000 */
[----:B------:R-:W1:Y:S02]  /*0820*/  MUFU.RCP R17, R17 ;  /* 0x0000001100117308 */ /* 0x000e640000001000 */
[----:B------:R-:W-:Y:S01]  /*0830*/  FFMA R16, R23, R3, R16 ;  /* 0x0000000317107223 */ /* 0x000fe20000000010 */
[----:B---3--:R-:W-:-:S04]  /*0840*/  FMUL R4, R15, R4 ;  /* 0x000000040f047220 */ /* 0x008fc80000400000 */
[----:B------:R-:W-:Y:S01]  /*0850*/  FFMA R4, R4, R8, R19 ;  /* 0x0000000804047223 */ /* 0x000fe20000000013 */
[----:B-1----:R-:W-:-:S04]  /*0860*/  FMUL R17, R17, R0 ;  /* 0x0000000011117220 */ /* 0x002fc80000400000 */
[----:B------:R-:W-:Y:S01]  /*0870*/  FFMA R16, R17, R9, R16 ;  /* 0x0000000911107223 */ /* 0x000fe20000000010 */
[----:B------:R-:W-:Y:S06]  /*0880*/  @P0 EXIT ;  /* 0x000000000000094d */ /* 0x000fec0003800000 */
[----:B------:R-:W-:Y:S01]  /*0890*/  FMUL R4, R4, 0.25 ;  /* 0x3e80000004047820 */ /* 0x000fe20000400000 */
[----:B------:R-:W-:-:S05]  /*08a0*/  FMUL R5, R16, 0.25 ;  /* 0x3e80000010057820 */ /* 0x000fca0000400000 */
[----:B------:R-:W-:Y:S01]  /*08b0*/  STG.E.64 desc[UR4][R10.64], R4 ;  /* 0x000000040a007986 */ /* 0x000fe2000c101b04 */
[----:B------:R-:W-:Y:S05]  /*08c0*/  EXIT ;  /* 0x000000000000794d */ /* 0x000fea0003800000 */
.L_x_0:
[----:B------:R-:W-:-:S00]  /*08d0*/  BRA `(.L_x_0) ;  /* 0xfffffffc00fc7947 */ /* 0x000fc0000383ffff */
[----:B------:R-:W-:-:S00]  /*08e0*/  NOP ;  /* 0x0000000000007918 */ /* 0x000fc00000000000 */
        /* <DEDUP_REMOVED lines=9> */
.L_x_1:


//--------------------- .nv.constant0.triton_poi_fused_mean_mul_sigmoid_44 --------------------------
	.section	.nv.constant0.triton_poi_fused_mean_mul_sigmoid_44,"a",@progbits
	.sectionflags	@""
	.align	4
.nv.constant0.triton_poi_fused_mean_mul_sigmoid_44:
	.zero		548
